//
// Generated by NVIDIA NVVM Compiler
//
// Compiler Build ID: CL-36424714
// Cuda compilation tools, release 13.0, V13.0.88
// Based on NVVM 20.0.0
//

.version 9.0
.target sm_100
.address_size 64

	// .globl	_Z28fused_quantize_adjust_kernelPKfPfS0_PtS0_S1_iiiS0_f
.global .align 4 .b8 precalc_xorwow_matrix[102400];
.global .align 4 .b8 precalc_xorwow_offset_matrix[102400];
.global .align 4 .b8 mrg32k3aM1[2304];
.global .align 4 .b8 mrg32k3aM2[2304];
.global .align 4 .b8 mrg32k3aM1SubSeq[2016];
.global .align 4 .b8 mrg32k3aM2SubSeq[2016];
.global .align 4 .b8 mrg32k3aM1Seq[2304];
.global .align 4 .b8 mrg32k3aM2Seq[2304];
.const .align 8 .b8 __cr_lgamma_table[72];

.visible .entry _Z28fused_quantize_adjust_kernelPKfPfS0_PtS0_S1_iiiS0_f(
	.param .u64 .ptr .align 1 _Z28fused_quantize_adjust_kernelPKfPfS0_PtS0_S1_iiiS0_f_param_0,
	.param .u64 .ptr .align 1 _Z28fused_quantize_adjust_kernelPKfPfS0_PtS0_S1_iiiS0_f_param_1,
	.param .u64 .ptr .align 1 _Z28fused_quantize_adjust_kernelPKfPfS0_PtS0_S1_iiiS0_f_param_2,
	.param .u64 .ptr .align 1 _Z28fused_quantize_adjust_kernelPKfPfS0_PtS0_S1_iiiS0_f_param_3,
	.param .u64 .ptr .align 1 _Z28fused_quantize_adjust_kernelPKfPfS0_PtS0_S1_iiiS0_f_param_4,
	.param .u64 .ptr .align 1 _Z28fused_quantize_adjust_kernelPKfPfS0_PtS0_S1_iiiS0_f_param_5,
	.param .u32 _Z28fused_quantize_adjust_kernelPKfPfS0_PtS0_S1_iiiS0_f_param_6,
	.param .u32 _Z28fused_quantize_adjust_kernelPKfPfS0_PtS0_S1_iiiS0_f_param_7,
	.param .u32 _Z28fused_quantize_adjust_kernelPKfPfS0_PtS0_S1_iiiS0_f_param_8,
	.param .u64 .ptr .align 1 _Z28fused_quantize_adjust_kernelPKfPfS0_PtS0_S1_iiiS0_f_param_9,
	.param .f32 _Z28fused_quantize_adjust_kernelPKfPfS0_PtS0_S1_iiiS0_f_param_10
)
{
	.reg .pred 	%p<3>;
	.reg .b16 	%rs<11>;
	.reg .b32 	%r<9>;
	.reg .b32 	%f<17>;
	.reg .b64 	%rd<33>;

	ld.param.u64 	%rd3, [_Z28fused_quantize_adjust_kernelPKfPfS0_PtS0_S1_iiiS0_f_param_0];
	ld.param.u64 	%rd4, [_Z28fused_quantize_adjust_kernelPKfPfS0_PtS0_S1_iiiS0_f_param_1];
	ld.param.u64 	%rd5, [_Z28fused_quantize_adjust_kernelPKfPfS0_PtS0_S1_iiiS0_f_param_2];
	ld.param.u64 	%rd6, [_Z28fused_quantize_adjust_kernelPKfPfS0_PtS0_S1_iiiS0_f_param_3];
	ld.param.u64 	%rd7, [_Z28fused_quantize_adjust_kernelPKfPfS0_PtS0_S1_iiiS0_f_param_4];
	ld.param.u64 	%rd8, [_Z28fused_quantize_adjust_kernelPKfPfS0_PtS0_S1_iiiS0_f_param_5];
	ld.param.u32 	%r2, [_Z28fused_quantize_adjust_kernelPKfPfS0_PtS0_S1_iiiS0_f_param_6];
	ld.param.u32 	%r3, [_Z28fused_quantize_adjust_kernelPKfPfS0_PtS0_S1_iiiS0_f_param_7];
	ld.param.u32 	%r4, [_Z28fused_quantize_adjust_kernelPKfPfS0_PtS0_S1_iiiS0_f_param_8];
	ld.param.u64 	%rd9, [_Z28fused_quantize_adjust_kernelPKfPfS0_PtS0_S1_iiiS0_f_param_9];
	ld.param.f32 	%f5, [_Z28fused_quantize_adjust_kernelPKfPfS0_PtS0_S1_iiiS0_f_param_10];
	mov.u32 	%r5, %ctaid.x;
	mov.u32 	%r6, %ntid.x;
	mov.u32 	%r7, %tid.x;
	mad.lo.s32 	%r1, %r5, %r6, %r7;
	setp.ge.s32 	%p1, %r1, %r4;
	@%p1 bra 	$L__BB0_4;
	cvta.to.global.u64 	%rd10, %rd3;
	cvta.to.global.u64 	%rd11, %rd5;
	cvta.to.global.u64 	%rd12, %rd9;
	cvt.s64.s32 	%rd1, %r2;
	mul.wide.s32 	%rd13, %r4, %r2;
	cvt.s64.s32 	%rd14, %r1;
	add.s64 	%rd2, %rd13, %rd14;
	shl.b64 	%rd15, %rd2, 2;
	add.s64 	%rd16, %rd10, %rd15;
	ld.global.nc.f32 	%f1, [%rd16];
	mul.wide.s32 	%rd17, %r1, 4;
	add.s64 	%rd18, %rd11, %rd17;
	ld.global.nc.f32 	%f2, [%rd18];
	add.s64 	%rd19, %rd12, %rd17;
	ld.global.nc.f32 	%f3, [%rd19];
	div.rn.f32 	%f6, %f1, %f2;
	cvt.rni.f32.f32 	%f7, %f6;
	add.f32 	%f8, %f3, %f7;
	min.f32 	%f9, %f5, %f8;
	max.f32 	%f4, %f9, 0f00000000;
	setp.eq.s64 	%p2, %rd6, 0;
	@%p2 bra 	$L__BB0_3;
	cvt.rzi.u32.f32 	%r8, %f4;
	cvta.to.global.u64 	%rd20, %rd6;
	shl.b64 	%rd21, %rd2, 1;
	add.s64 	%rd22, %rd20, %rd21;
	st.global.u16 	[%rd22], %r8;
$L__BB0_3:
	// begin inline asm
	{  cvt.rn.f16.f32 %rs1, %f2;}

	// end inline asm
	// begin inline asm
	{  cvt.rn.f16.f32 %rs2, %f4;}

	// end inline asm
	// begin inline asm
	{  cvt.rn.f16.f32 %rs3, %f3;}

	// end inline asm
	// begin inline asm
	{sub.f16 %rs4,%rs2,%rs3;
}
	// end inline asm
	// begin inline asm
	{mul.f16 %rs7,%rs4,%rs1;
}
	// end inline asm
	// begin inline asm
	{  cvt.f32.f16 %f13, %rs7;}

	// end inline asm
	cvta.to.global.u64 	%rd23, %rd4;
	add.s64 	%rd25, %rd23, %rd15;
	st.global.f32 	[%rd25], %f13;
	cvt.s64.s32 	%rd26, %r3;
	mad.lo.s64 	%rd27, %rd26, %rd1, %rd1;
	cvta.to.global.u64 	%rd28, %rd7;
	shl.b64 	%rd29, %rd27, 2;
	add.s64 	%rd30, %rd28, %rd29;
	ld.global.nc.f32 	%f14, [%rd30];
	sub.f32 	%f15, %f1, %f13;
	div.rn.f32 	%f16, %f15, %f14;
	cvta.to.global.u64 	%rd31, %rd8;
	add.s64 	%rd32, %rd31, %rd15;
	st.global.f32 	[%rd32], %f16;
$L__BB0_4:
	ret;

}
	// .globl	_Z17vv_mul_sub_kernelPKfS0_Pfii
.visible .entry _Z17vv_mul_sub_kernelPKfS0_Pfii(
	.param .u64 .ptr .align 1 _Z17vv_mul_sub_kernelPKfS0_Pfii_param_0,
	.param .u64 .ptr .align 1 _Z17vv_mul_sub_kernelPKfS0_Pfii_param_1,
	.param .u64 .ptr .align 1 _Z17vv_mul_sub_kernelPKfS0_Pfii_param_2,
	.param .u32 _Z17vv_mul_sub_kernelPKfS0_Pfii_param_3,
	.param .u32 _Z17vv_mul_sub_kernelPKfS0_Pfii_param_4
)
{
	.reg .pred 	%p<4>;
	.reg .b32 	%r<12>;
	.reg .b32 	%f<18>;
	.reg .b64 	%rd<17>;

	ld.param.u64 	%rd1, [_Z17vv_mul_sub_kernelPKfS0_Pfii_param_0];
	ld.param.u64 	%rd2, [_Z17vv_mul_sub_kernelPKfS0_Pfii_param_1];
	ld.param.u64 	%rd3, [_Z17vv_mul_sub_kernelPKfS0_Pfii_param_2];
	ld.param.u32 	%r4, [_Z17vv_mul_sub_kernelPKfS0_Pfii_param_3];
	ld.param.u32 	%r3, [_Z17vv_mul_sub_kernelPKfS0_Pfii_param_4];
	mov.u32 	%r5, %ctaid.x;
	mov.u32 	%r6, %ntid.x;
	mov.u32 	%r7, %tid.x;
	mad.lo.s32 	%r8, %r5, %r6, %r7;
	shl.b32 	%r1, %r8, 2;
	mov.u32 	%r9, %ctaid.y;
	mov.u32 	%r10, %ntid.y;
	mov.u32 	%r11, %tid.y;
	mad.lo.s32 	%r2, %r9, %r10, %r11;
	setp.ge.s32 	%p1, %r1, %r3;
	setp.ge.s32 	%p2, %r2, %r4;
	or.pred  	%p3, %p2, %p1;
	@%p3 bra 	$L__BB1_2;
	cvta.to.global.u64 	%rd4, %rd1;
	cvta.to.global.u64 	%rd5, %rd2;
	cvta.to.global.u64 	%rd6, %rd3;
	cvt.s64.s32 	%rd7, %r3;
	cvt.u64.u32 	%rd8, %r2;
	cvt.s64.s32 	%rd9, %r1;
	mad.lo.s64 	%rd10, %rd7, %rd8, %rd9;
	mul.wide.u32 	%rd11, %r2, 4;
	add.s64 	%rd12, %rd4, %rd11;
	ld.global.nc.f32 	%f1, [%rd12];
	mul.wide.s32 	%rd13, %r1, 4;
	add.s64 	%rd14, %rd5, %rd13;
	ld.global.nc.v4.f32 	{%f2, %f3, %f4, %f5}, [%rd14];
	shl.b64 	%rd15, %rd10, 2;
	add.s64 	%rd16, %rd6, %rd15;
	ld.global.v4.f32 	{%f6, %f7, %f8, %f9}, [%rd16];
	mul.f32 	%f10, %f1, %f2;
	sub.f32 	%f11, %f6, %f10;
	mul.f32 	%f12, %f1, %f3;
	sub.f32 	%f13, %f7, %f12;
	mul.f32 	%f14, %f1, %f4;
	sub.f32 	%f15, %f8, %f14;
	mul.f32 	%f16, %f1, %f5;
	sub.f32 	%f17, %f9, %f16;
	st.global.v4.f32 	[%rd16], {%f11, %f13, %f15, %f17};
$L__BB1_2:
	ret;

}


// ===== COMPILED SASS (sm_100) =====

	.target	sm_100

	.elftype	@"ET_EXEC"


//--------------------- .note.nv.tkinfo           --------------------------
	.section	.note.nv.tkinfo,"",@"SHT_NOTE"
	.sectionflags	@"SHF_NOTE_NV_TKINFO"
	.tkinfo
        /*0018*/ 	.word	0x00000002
        /*0030*/ 	.string	""
        /*0030*/ 	.string	"ptxas"
        /*0030*/ 	.string	"Cuda compilation tools, release 13.0, V13.0.88"
        /*0030*/ 	.string	"Build cuda_13.0.r13.0/compiler.36424714_0"
        /*0030*/ 	.string	"-arch sm_100 -m 64 "



//--------------------- .note.nv.cuinfo           --------------------------
	.section	.note.nv.cuinfo,"",@"SHT_NOTE"
	.sectionflags	@"SHF_NOTE_NV_CUINFO"
        /*0018*/ 	.short	0x0002
        /*001a*/ 	.short	0x0064
        /*001c*/ 	.short	0x0082
	.zero		2


//--------------------- .nv.info                  --------------------------
	.section	.nv.info,"",@"SHT_CUDA_INFO"
	.align	4


	//----- nvinfo : EIATTR_REGCOUNT
	.align		4
        /*0000*/ 	.byte	0x04, 0x2f
        /*0002*/ 	.short	(.L_10 - .L_9)
	.align		4
.L_9:
        /*0004*/ 	.word	index@(_Z28fused_quantize_adjust_kernelPKfPfS0_PtS0_S1_iiiS0_f)
        /*0008*/ 	.word	0x00000016


	//----- nvinfo : EIATTR_FRAME_SIZE
	.align		4
.L_10:
        /*000c*/ 	.byte	0x04, 0x11
        /*000e*/ 	.short	(.L_12 - .L_11)
	.align		4
.L_11:
        /*0010*/ 	.word	index@($__internal_0_$__cuda_sm3x_div_rn_noftz_f32_slowpath)
        /*0014*/ 	.word	0x00000000


	//----- nvinfo : EIATTR_FRAME_SIZE
	.align		4
.L_12:
        /*0018*/ 	.byte	0x04, 0x11
        /*001a*/ 	.short	(.L_14 - .L_13)
	.align		4
.L_13:
        /*001c*/ 	.word	index@(_Z28fused_quantize_adjust_kernelPKfPfS0_PtS0_S1_iiiS0_f)
        /*0020*/ 	.word	0x00000000


	//----- nvinfo : EIATTR_REGCOUNT
	.align		4
.L_14:
        /*0024*/ 	.byte	0x04, 0x2f
        /*0026*/ 	.short	(.L_16 - .L_15)
	.align		4
.L_15:
        /*0028*/ 	.word	index@(_Z17vv_mul_sub_kernelPKfS0_Pfii)
        /*002c*/ 	.word	0x00000012


	//----- nvinfo : EIATTR_FRAME_SIZE
	.align		4
.L_16:
        /*0030*/ 	.byte	0x04, 0x11
        /*0032*/ 	.short	(.L_18 - .L_17)
	.align		4
.L_17:
        /*0034*/ 	.word	index@(_Z17vv_mul_sub_kernelPKfS0_Pfii)
        /*0038*/ 	.word	0x00000000


	//----- nvinfo : EIATTR_MIN_STACK_SIZE
	.align		4
.L_18:
        /*003c*/ 	.byte	0x04, 0x12
        /*003e*/ 	.short	(.L_20 - .L_19)
	.align		4
.L_19:
        /*0040*/ 	.word	index@(_Z17vv_mul_sub_kernelPKfS0_Pfii)
        /*0044*/ 	.word	0x00000000


	//----- nvinfo : EIATTR_MIN_STACK_SIZE
	.align		4
.L_20:
        /*0048*/ 	.byte	0x04, 0x12
        /*004a*/ 	.short	(.L_22 - .L_21)
	.align		4
.L_21:
        /*004c*/ 	.word	index@(_Z28fused_quantize_adjust_kernelPKfPfS0_PtS0_S1_iiiS0_f)
        /*0050*/ 	.word	0x00000000
.L_22:


//--------------------- .nv.compat                --------------------------
	.section	.nv.compat,"",@"SHT_CUDA_COMPAT_INFO"
	.align	4
        /*0000*/ 	.byte	0x02, 0x09, 0x00, 0x00, 0x02, 0x02, 0x01, 0x00, 0x02, 0x05, 0x05, 0x00, 0x03, 0x07, 0x01, 0x01
        /*0010*/ 	.byte	0x02, 0x03, 0x00, 0x00, 0x02, 0x06, 0x01, 0x00, 0x04, 0x0b, 0x08, 0x00, 0x01, 0x00, 0x00, 0x00
        /*0020*/ 	.byte	0x00, 0x00, 0x00, 0x00


//--------------------- .nv.info._Z17vv_mul_sub_kernelPKfS0_Pfii --------------------------
	.section	.nv.info._Z17vv_mul_sub_kernelPKfS0_Pfii,"",@"SHT_CUDA_INFO"
	.sectionflags	@""
	.align	4


	//----- nvinfo : EIATTR_CUDA_API_VERSION
	.align		4
        /*0000*/ 	.byte	0x04, 0x37
        /*0002*/ 	.short	(.L_24 - .L_23)
.L_23:
        /*0004*/ 	.word	0x00000082


	//----- nvinfo : EIATTR_KPARAM_INFO
	.align		4
.L_24:
        /*0008*/ 	.byte	0x04, 0x17
        /*000a*/ 	.short	(.L_26 - .L_25)
.L_25:
        /*000c*/ 	.word	0x00000000
        /*0010*/ 	.short	0x0004
        /*0012*/ 	.short	0x001c
        /*0014*/ 	.byte	0x00, 0xf0, 0x11, 0x00


	//----- nvinfo : EIATTR_KPARAM_INFO
	.align		4
.L_26:
        /*0018*/ 	.byte	0x04, 0x17
        /*001a*/ 	.short	(.L_28 - .L_27)
.L_27:
        /*001c*/ 	.word	0x00000000
        /*0020*/ 	.short	0x0003
        /*0022*/ 	.short	0x0018
        /*0024*/ 	.byte	0x00, 0xf0, 0x11, 0x00


	//----- nvinfo : EIATTR_KPARAM_INFO
	.align		4
.L_28:
        /*0028*/ 	.byte	0x04, 0x17
        /*002a*/ 	.short	(.L_30 - .L_29)
.L_29:
        /*002c*/ 	.word	0x00000000
        /*0030*/ 	.short	0x0002
        /*0032*/ 	.short	0x0010
        /*0034*/ 	.byte	0x00, 0xf5, 0x21, 0x00


	//----- nvinfo : EIATTR_KPARAM_INFO
	.align		4
.L_30:
        /*0038*/ 	.byte	0x04, 0x17
        /*003a*/ 	.short	(.L_32 - .L_31)
.L_31:
        /*003c*/ 	.word	0x00000000
        /*0040*/ 	.short	0x0001
        /*0042*/ 	.short	0x0008
        /*0044*/ 	.byte	0x00, 0xf5, 0x21, 0x00


	//----- nvinfo : EIATTR_KPARAM_INFO
	.align		4
.L_32:
        /*0048*/ 	.byte	0x04, 0x17
        /*004a*/ 	.short	(.L_34 - .L_33)
.L_33:
        /*004c*/ 	.word	0x00000000
        /*0050*/ 	.short	0x0000
        /*0052*/ 	.short	0x0000
        /*0054*/ 	.byte	0x00, 0xf5, 0x21, 0x00


	//----- nvinfo : EIATTR_SPARSE_MMA_MASK
	.align		4
.L_34:
        /*0058*/ 	.byte	0x03, 0x50
        /*005a*/ 	.short	0x0000


	//----- nvinfo : EIATTR_MAXREG_COUNT
	.align		4
        /*005c*/ 	.byte	0x03, 0x1b
        /*005e*/ 	.short	0x00ff


	//----- nvinfo : EIATTR_MERCURY_ISA_VERSION
	.align		4
        /*0060*/ 	.byte	0x03, 0x5f
        /*0062*/ 	.short	0x0101


	//----- nvinfo : EIATTR_VRC_CTA_INIT_COUNT
	.align		4
        /*0064*/ 	.byte	0x02, 0x4a
	.zero		1
	.zero		1


	//----- nvinfo : EIATTR_EXIT_INSTR_OFFSETS
	.align		4
        /*0068*/ 	.byte	0x04, 0x1c
        /*006a*/ 	.short	(.L_36 - .L_35)


	//   ....[0]....
.L_35:
        /*006c*/ 	.word	0x000000d0


	//   ....[1]....
        /*0070*/ 	.word	0x00000230


	//----- nvinfo : EIATTR_CBANK_PARAM_SIZE
	.align		4
.L_36:
        /*0074*/ 	.byte	0x03, 0x19
        /*0076*/ 	.short	0x0020


	//----- nvinfo : EIATTR_PARAM_CBANK
	.align		4
        /*0078*/ 	.byte	0x04, 0x0a
        /*007a*/ 	.short	(.L_38 - .L_37)
	.align		4
.L_37:
        /*007c*/ 	.word	index@(.nv.constant0._Z17vv_mul_sub_kernelPKfS0_Pfii)
        /*0080*/ 	.short	0x0380
        /*0082*/ 	.short	0x0020


	//----- nvinfo : EIATTR_SW_WAR
	.align		4
.L_38:
        /*0084*/ 	.byte	0x04, 0x36
        /*0086*/ 	.short	(.L_40 - .L_39)
.L_39:
        /*0088*/ 	.word	0x00000008
.L_40:


//--------------------- .nv.info._Z28fused_quantize_adjust_kernelPKfPfS0_PtS0_S1_iiiS0_f --------------------------
	.section	.nv.info._Z28fused_quantize_adjust_kernelPKfPfS0_PtS0_S1_iiiS0_f,"",@"SHT_CUDA_INFO"
	.sectionflags	@""
	.align	4


	//----- nvinfo : EIATTR_CUDA_API_VERSION
	.align		4
        /*0000*/ 	.byte	0x04, 0x37
        /*0002*/ 	.short	(.L_42 - .L_41)
.L_41:
        /*0004*/ 	.word	0x00000082


	//----- nvinfo : EIATTR_KPARAM_INFO
	.align		4
.L_42:
        /*0008*/ 	.byte	0x04, 0x17
        /*000a*/ 	.short	(.L_44 - .L_43)
.L_43:
        /*000c*/ 	.word	0x00000000
        /*0010*/ 	.short	0x000a
        /*0012*/ 	.short	0x0048
        /*0014*/ 	.byte	0x00, 0xf0, 0x11, 0x00


	//----- nvinfo : EIATTR_KPARAM_INFO
	.align		4
.L_44:
        /*0018*/ 	.byte	0x04, 0x17
        /*001a*/ 	.short	(.L_46 - .L_45)
.L_45:
        /*001c*/ 	.word	0x00000000
        /*0020*/ 	.short	0x0009
        /*0022*/ 	.short	0x0040
        /*0024*/ 	.byte	0x00, 0xf5, 0x21, 0x00


	//----- nvinfo : EIATTR_KPARAM_INFO
	.align		4
.L_46:
        /*0028*/ 	.byte	0x04, 0x17
        /*002a*/ 	.short	(.L_48 - .L_47)
.L_47:
        /*002c*/ 	.word	0x00000000
        /*0030*/ 	.short	0x0008
        /*0032*/ 	.short	0x0038
        /*0034*/ 	.byte	0x00, 0xf0, 0x11, 0x00


	//----- nvinfo : EIATTR_KPARAM_INFO
	.align		4
.L_48:
        /*0038*/ 	.byte	0x04, 0x17
        /*003a*/ 	.short	(.L_50 - .L_49)
.L_49:
        /*003c*/ 	.word	0x00000000
        /*0040*/ 	.short	0x0007
        /*0042*/ 	.short	0x0034
        /*0044*/ 	.byte	0x00, 0xf0, 0x11, 0x00


	//----- nvinfo : EIATTR_KPARAM_INFO
	.align		4
.L_50:
        /*0048*/ 	.byte	0x04, 0x17
        /*004a*/ 	.short	(.L_52 - .L_51)
.L_51:
        /*004c*/ 	.word	0x00000000
        /*0050*/ 	.short	0x0006
        /*0052*/ 	.short	0x0030
        /*0054*/ 	.byte	0x00, 0xf0, 0x11, 0x00


	//----- nvinfo : EIATTR_KPARAM_INFO
	.align		4
.L_52:
        /*0058*/ 	.byte	0x04, 0x17
        /*005a*/ 	.short	(.L_54 - .L_53)
.L_53:
        /*005c*/ 	.word	0x00000000
        /*0060*/ 	.short	0x0005
        /*0062*/ 	.short	0x0028
        /*0064*/ 	.byte	0x00, 0xf5, 0x21, 0x00


	//----- nvinfo : EIATTR_KPARAM_INFO
	.align		4
.L_54:
        /*0068*/ 	.byte	0x04, 0x17
        /*006a*/ 	.short	(.L_56 - .L_55)
.L_55:
        /*006c*/ 	.word	0x00000000
        /*0070*/ 	.short	0x0004
        /*0072*/ 	.short	0x0020
        /*0074*/ 	.byte	0x00, 0xf5, 0x21, 0x00


	//----- nvinfo : EIATTR_KPARAM_INFO
	.align		4
.L_56:
        /*0078*/ 	.byte	0x04, 0x17
        /*007a*/ 	.short	(.L_58 - .L_57)
.L_57:
        /*007c*/ 	.word	0x00000000
        /*0080*/ 	.short	0x0003
        /*0082*/ 	.short	0x0018
        /*0084*/ 	.byte	0x00, 0xf5, 0x21, 0x00


	//----- nvinfo : EIATTR_KPARAM_INFO
	.align		4
.L_58:
        /*0088*/ 	.byte	0x04, 0x17
        /*008a*/ 	.short	(.L_60 - .L_59)
.L_59:
        /*008c*/ 	.word	0x00000000
        /*0090*/ 	.short	0x0002
        /*0092*/ 	.short	0x0010
        /*0094*/ 	.byte	0x00, 0xf5, 0x21, 0x00


	//----- nvinfo : EIATTR_KPARAM_INFO
	.align		4
.L_60:
        /*0098*/ 	.byte	0x04, 0x17
        /*009a*/ 	.short	(.L_62 - .L_61)
.L_61:
        /*009c*/ 	.word	0x00000000
        /*00a0*/ 	.short	0x0001
        /*00a2*/ 	.short	0x0008
        /*00a4*/ 	.byte	0x00, 0xf5, 0x21, 0x00


	//----- nvinfo : EIATTR_KPARAM_INFO
	.align		4
.L_62:
        /*00a8*/ 	.byte	0x04, 0x17
        /*00aa*/ 	.short	(.L_64 - .L_63)
.L_63:
        /*00ac*/ 	.word	0x00000000
        /*00b0*/ 	.short	0x0000
        /*00b2*/ 	.short	0x0000
        /*00b4*/ 	.byte	0x00, 0xf5, 0x21, 0x00


	//----- nvinfo : EIATTR_SPARSE_MMA_MASK
	.align		4
.L_64:
        /*00b8*/ 	.byte	0x03, 0x50
        /*00ba*/ 	.short	0x0000


	//----- nvinfo : EIATTR_MAXREG_COUNT
	.align		4
        /*00bc*/ 	.byte	0x03, 0x1b
        /*00be*/ 	.short	0x00ff


	//----- nvinfo : EIATTR_MERCURY_ISA_VERSION
	.align		4
        /*00c0*/ 	.byte	0x03, 0x5f
        /*00c2*/ 	.short	0x0101


	//----- nvinfo : EIATTR_VRC_CTA_INIT_COUNT
	.align		4
        /*00c4*/ 	.byte	0x02, 0x4a
	.zero		1
	.zero		1


	//----- nvinfo : EIATTR_EXIT_INSTR_OFFSETS
	.align		4
        /*00c8*/ 	.byte	0x04, 0x1c
        /*00ca*/ 	.short	(.L_66 - .L_65)


	//   ....[0]....
.L_65:
        /*00cc*/ 	.word	0x00000070


	//   ....[1]....
        /*00d0*/ 	.word	0x000005a0


	//----- nvinfo : EIATTR_CRS_STACK_SIZE
	.align		4
.L_66:
        /*00d4*/ 	.byte	0x04, 0x1e
        /*00d6*/ 	.short	(.L_68 - .L_67)
.L_67:
        /*00d8*/ 	.word	0x00000000


	//----- nvinfo : EIATTR_CBANK_PARAM_SIZE
	.align		4
.L_68:
        /*00dc*/ 	.byte	0x03, 0x19
        /*00de*/ 	.short	0x004c


	//----- nvinfo : EIATTR_PARAM_CBANK
	.align		4
        /*00e0*/ 	.byte	0x04, 0x0a
        /*00e2*/ 	.short	(.L_70 - .L_69)
	.align		4
.L_69:
        /*00e4*/ 	.word	index@(.nv.constant0._Z28fused_quantize_adjust_kernelPKfPfS0_PtS0_S1_iiiS0_f)
        /*00e8*/ 	.short	0x0380
        /*00ea*/ 	.short	0x004c


	//----- nvinfo : EIATTR_SW_WAR
	.align		4
.L_70:
        /*00ec*/ 	.byte	0x04, 0x36
        /*00ee*/ 	.short	(.L_72 - .L_71)
.L_71:
        /*00f0*/ 	.word	0x00000008
.L_72:


//--------------------- .nv.callgraph             --------------------------
	.section	.nv.callgraph,"",@"SHT_CUDA_CALLGRAPH"
	.align	4
	.sectionentsize	8
	.align		4
        /*0000*/ 	.word	0x00000000
	.align		4
        /*0004*/ 	.word	0xffffffff
	.align		4
        /*0008*/ 	.word	0x00000000
	.align		4
        /*000c*/ 	.word	0xfffffffe
	.align		4
        /*0010*/ 	.word	0x00000000
	.align		4
        /*0014*/ 	.word	0xfffffffd
	.align		4
        /*0018*/ 	.word	0x00000000
	.align		4
        /*001c*/ 	.word	0xfffffffc


//--------------------- .nv.constant4             --------------------------
	.section	.nv.constant4,"a",@progbits
	.align	8
	.align		8
.nv.constant4:
        /*0000*/ 	.dword	precalc_xorwow_matrix
	.align		8
        /*0008*/ 	.dword	precalc_xorwow_offset_matrix
	.align		8
        /*0010*/ 	.dword	mrg32k3aM1
	.align		8
        /*0018*/ 	.dword	mrg32k3aM2
	.align		8
        /*0020*/ 	.dword	mrg32k3aM1SubSeq
	.align		8
        /*0028*/ 	.dword	mrg32k3aM2SubSeq
	.align		8
        /*0030*/ 	.dword	mrg32k3aM1Seq
	.align		8
        /*0038*/ 	.dword	mrg32k3aM2Seq


//--------------------- .nv.constant3             --------------------------
	.section	.nv.constant3,"a",@progbits
	.align	8
.nv.constant3:
	.type		__cr_lgamma_table,@object
	.size		__cr_lgamma_table,(.L_8 - __cr_lgamma_table)
__cr_lgamma_table:
        /*0000*/ 	.byte	0x00, 0x00, 0x00, 0x00, 0x00, 0x00, 0x00, 0x00, 0x00, 0x00, 0x00, 0x00, 0x00, 0x00, 0x00, 0x00
        /*0010*/ 	.byte	0xef, 0x39, 0xfa, 0xfe, 0x42, 0x2e, 0xe6, 0x3f, 0x02, 0x20, 0x2a, 0xfa, 0x0b, 0xab, 0xfc, 0x3f
        /*0020*/ 	.byte	0xf9, 0x2c, 0x92, 0x7c, 0xa7, 0x6c, 0x09, 0x40, 0xc9, 0x79, 0x44, 0x3c, 0x64, 0x26, 0x13, 0x40
        /*0030*/ 	.byte	0xca, 0x01, 0xcf, 0x3a, 0x27, 0x51, 0x1a, 0x40, 0x30, 0xcc, 0x2d, 0xf3, 0xe1, 0x0c, 0x21, 0x40
        /*0040*/ 	.byte	0x0d, 0xb7, 0xfc, 0x82, 0x8e, 0x35, 0x25, 0x40
.L_8:


//--------------------- .text._Z17vv_mul_sub_kernelPKfS0_Pfii --------------------------
	.section	.text._Z17vv_mul_sub_kernelPKfS0_Pfii,"ax",@progbits
	.align	128
        .global         _Z17vv_mul_sub_kernelPKfS0_Pfii
        .type           _Z17vv_mul_sub_kernelPKfS0_Pfii,@function
        .size           _Z17vv_mul_sub_kernelPKfS0_Pfii,(.L_x_18 - _Z17vv_mul_sub_kernelPKfS0_Pfii)
        .other          _Z17vv_mul_sub_kernelPKfS0_Pfii,@"STO_CUDA_ENTRY STV_DEFAULT"
_Z17vv_mul_sub_kernelPKfS0_Pfii:
.text._Z17vv_mul_sub_kernelPKfS0_Pfii:
[----:B------:R-:W-:Y:S01]  /*0000*/  LDC R1, c[0x0][0x37c] ;  /* 0x0000df00ff017b82 */ /* 0x000fe20000000800 */
[----:B------:R-:W0:Y:S07]  /*0010*/  S2R R3, SR_TID.X ;  /* 0x0000000000037919 */ /* 0x000e2e0000002100 */
[----:B------:R-:W0:Y:S01]  /*0020*/  S2UR UR4, SR_CTAID.X ;  /* 0x00000000000479c3 */ /* 0x000e220000002500 */
[----:B------:R-:W1:Y:S01]  /*0030*/  LDCU.64 UR6, c[0x0][0x398] ;  /* 0x00007300ff0677ac */ /* 0x000e620008000a00 */
[----:B------:R-:W2:Y:S06]  /*0040*/  S2R R5, SR_TID.Y ;  /* 0x0000000000057919 */ /* 0x000eac0000002200 */
[----:B------:R-:W0:Y:S08]  /*0050*/  LDC R6, c[0x0][0x360] ;  /* 0x0000d800ff067b82 */ /* 0x000e300000000800 */
[----:B------:R-:W2:Y:S08]  /*0060*/  S2UR UR5, SR_CTAID.Y ;  /* 0x00000000000579c3 */ /* 0x000eb00000002600 */
[----:B------:R-:W2:Y:S01]  /*0070*/  LDC R0, c[0x0][0x364] ;  /* 0x0000d900ff007b82 */ /* 0x000ea20000000800 */
[----:B0-----:R-:W-:-:S05]  /*0080*/  IMAD R6, R6, UR4, R3 ;  /* 0x0000000406067c24 */ /* 0x001fca000f8e0203 */
[----:B------:R-:W-:-:S04]  /*0090*/  SHF.L.U32 R6, R6, 0x2, RZ ;  /* 0x0000000206067819 */ /* 0x000fc800000006ff */
[----:B-1----:R-:W-:Y:S01]  /*00a0*/  ISETP.GE.AND P0, PT, R6, UR7, PT ;  /* 0x0000000706007c0c */ /* 0x002fe2000bf06270 */
[----:B--2---:R-:W-:-:S05]  /*00b0*/  IMAD R3, R0, UR5, R5 ;  /* 0x0000000500037c24 */ /* 0x004fca000f8e0205 */
[----:B------:R-:W-:-:S13]  /*00c0*/  ISETP.GE.OR P0, PT, R3, UR6, P0 ;  /* 0x0000000603007c0c */ /* 0x000fda0008706670 */
[----:B------:R-:W-:Y:S05]  /*00d0*/  @P0 EXIT ;  /* 0x000000000000094d */ /* 0x000fea0003800000 */
[----:B------:R-:W0:Y:S01]  /*00e0*/  LDC.64 R4, c[0x0][0x380] ;  /* 0x0000e000ff047b82 */ /* 0x000e220000000a00 */
[----:B------:R-:W1:Y:S01]  /*00f0*/  LDCU.64 UR8, c[0x0][0x390] ;  /* 0x00007200ff0877ac */ /* 0x000e620008000a00 */
[--C-:B------:R-:W-:Y:S01]  /*0100*/  SHF.R.S32.HI R7, RZ, 0x1f, R6.reuse ;  /* 0x0000001fff077819 */ /* 0x100fe20000011406 */
[----:B------:R-:W-:Y:S01]  /*0110*/  USHF.R.S32.HI UR6, URZ, 0x1f, UR7 ;  /* 0x0000001fff067899 */ /* 0x000fe20008011407 */
[----:B------:R-:W2:Y:S04]  /*0120*/  LDCU.64 UR4, c[0x0][0x358] ;  /* 0x00006b00ff0477ac */ /* 0x000ea80008000a00 */
[----:B------:R-:W3:Y:S01]  /*0130*/  LDC.64 R10, c[0x0][0x388] ;  /* 0x0000e200ff0a7b82 */ /* 0x000ee20000000a00 */
[----:B------:R-:W-:-:S04]  /*0140*/  IMAD.WIDE.U32 R8, R3, UR7, R6 ;  /* 0x0000000703087c25 */ /* 0x000fc8000f8e0006 */
[----:B------:R-:W-:-:S05]  /*0150*/  IMAD R13, R3, UR6, RZ ;  /* 0x00000006030d7c24 */ /* 0x000fca000f8e02ff */
[----:B------:R-:W-:Y:S02]  /*0160*/  IADD3 R9, PT, PT, R9, R13, RZ ;  /* 0x0000000d09097210 */ /* 0x000fe40007ffe0ff */
[----:B-1----:R-:W-:Y:S01]  /*0170*/  LEA R2, P0, R8, UR8, 0x2 ;  /* 0x0000000808027c11 */ /* 0x002fe2000f8010ff */
[----:B0-----:R-:W-:-:S03]  /*0180*/  IMAD.WIDE.U32 R4, R3, 0x4, R4 ;  /* 0x0000000403047825 */ /* 0x001fc600078e0004 */
[----:B------:R-:W-:-:S03]  /*0190*/  LEA.HI.X R3, R8, UR9, R9, 0x2, P0 ;  /* 0x0000000908037c11 */ /* 0x000fc600080f1409 */
[----:B--2---:R-:W2:Y:S01]  /*01a0*/  LDG.E.CONSTANT R5, desc[UR4][R4.64] ;  /* 0x0000000404057981 */ /* 0x004ea2000c1e9900 */
[----:B---3--:R-:W-:-:S03]  /*01b0*/  IMAD.WIDE R6, R6, 0x4, R10 ;  /* 0x0000000406067825 */ /* 0x008fc600078e020a */
[----:B------:R-:W2:Y:S04]  /*01c0*/  LDG.E.128 R12, desc[UR4][R2.64] ;  /* 0x00000004020c7981 */ /* 0x000ea8000c1e1d00 */
[----:B------:R-:W2:Y:S02]  /*01d0*/  LDG.E.128.CONSTANT R8, desc[UR4][R6.64] ;  /* 0x0000000406087981 */ /* 0x000ea4000c1e9d00 */
[C---:B--2---:R-:W-:Y:S01]  /*01e0*/  FFMA R8, -R5.reuse, R8, R12 ;  /* 0x0000000805087223 */ /* 0x044fe2000000010c */
[C---:B------:R-:W-:Y:S01]  /*01f0*/  FFMA R9, -R5.reuse, R9, R13 ;  /* 0x0000000905097223 */ /* 0x040fe2000000010d */
[C---:B------:R-:W-:Y:S01]  /*0200*/  FFMA R10, -R5.reuse, R10, R14 ;  /* 0x0000000a050a7223 */ /* 0x040fe2000000010e */
[----:B------:R-:W-:-:S05]  /*0210*/  FFMA R11, -R5, R11, R15 ;  /* 0x0000000b050b7223 */ /* 0x000fca000000010f */
[----:B------:R-:W-:Y:S01]  /*0220*/  STG.E.128 desc[UR4][R2.64], R8 ;  /* 0x0000000802007986 */ /* 0x000fe2000c101d04 */
[----:B------:R-:W-:Y:S05]  /*0230*/  EXIT ;  /* 0x000000000000794d */ /* 0x000fea0003800000 */
.L_x_0:
[----:B------:R-:W-:-:S00]  /*0240*/  BRA `(.L_x_0) ;  /* 0xfffffffc00fc7947 */ /* 0x000fc0000383ffff */
[----:B------:R-:W-:-:S00]  /*0250*/  NOP ;  /* 0x0000000000007918 */ /* 0x000fc00000000000 */
        /* <DEDUP_REMOVED lines=10> */
.L_x_18:


//--------------------- .text._Z28fused_quantize_adjust_kernelPKfPfS0_PtS0_S1_iiiS0_f --------------------------
	.section	.text._Z28fused_quantize_adjust_kernelPKfPfS0_PtS0_S1_iiiS0_f,"ax",@progbits
	.align	128
        .global         _Z28fused_quantize_adjust_kernelPKfPfS0_PtS0_S1_iiiS0_f
        .type           _Z28fused_quantize_adjust_kernelPKfPfS0_PtS0_S1_iiiS0_f,@function
        .size           _Z28fused_quantize_adjust_kernelPKfPfS0_PtS0_S1_iiiS0_f,(.L_x_17 - _Z28fused_quantize_adjust_kernelPKfPfS0_PtS0_S1_iiiS0_f)
        .other          _Z28fused_quantize_adjust_kernelPKfPfS0_PtS0_S1_iiiS0_f,@"STO_CUDA_ENTRY STV_DEFAULT"
_Z28fused_quantize_adjust_kernelPKfPfS0_PtS0_S1_iiiS0_f:
.text._Z28fused_quantize_adjust_kernelPKfPfS0_PtS0_S1_iiiS0_f:
[----:B------:R-:W-:Y:S01]  /*0000*/  LDC R1, c[0x0][0x37c] ;  /* 0x0000df00ff017b82 */ /* 0x000fe20000000800 */
[----:B------:R-:W0:Y:S07]  /*0010*/  S2R R9, SR_TID.X ;  /* 0x0000000000097919 */ /* 0x000e2e0000002100 */
[----:B------:R-:W0:Y:S01]  /*0020*/  S2UR UR4, SR_CTAID.X ;  /* 0x00000000000479c3 */ /* 0x000e220000002500 */
[----:B------:R-:W1:Y:S07]  /*0030*/  LDCU UR5, c[0x0][0x3b8] ;  /* 0x00007700ff0577ac */ /* 0x000e6e0008000800 */
[----:B------:R-:W0:Y:S02]  /*0040*/  LDC R8, c[0x0][0x360] ;  /* 0x0000d800ff087b82 */ /* 0x000e240000000800 */
[----:B0-----:R-:W-:-:S05]  /*0050*/  IMAD R8, R8, UR4, R9 ;  /* 0x0000000408087c24 */ /* 0x001fca000f8e0209 */
[----:B-1----:R-:W-:-:S13]  /*0060*/  ISETP.GE.AND P0, PT, R8, UR5, PT ;  /* 0x0000000508007c0c */ /* 0x002fda000bf06270 */
[----:B------:R-:W-:Y:S05]  /*0070*/  @P0 EXIT ;  /* 0x000000000000094d */ /* 0x000fea0003800000 */
[----:B------:R-:W0:Y:S01]  /*0080*/  LDC.64 R2, c[0x0][0x390] ;  /* 0x0000e400ff027b82 */ /* 0x000e220000000a00 */
[----:B------:R-:W1:Y:S01]  /*0090*/  LDCU.64 UR12, c[0x0][0x358] ;  /* 0x00006b00ff0c77ac */ /* 0x000e620008000a00 */
[----:B------:R-:W-:Y:S01]  /*00a0*/  SHF.R.S32.HI R9, RZ, 0x1f, R8 ;  /* 0x0000001fff097819 */ /* 0x000fe20000011408 */
[----:B------:R-:W2:Y:S05]  /*00b0*/  LDCU.64 UR6, c[0x0][0x380] ;  /* 0x00007000ff0677ac */ /* 0x000eaa0008000a00 */
[----:B------:R-:W3:Y:S08]  /*00c0*/  LDC R5, c[0x0][0x3b0] ;  /* 0x0000ec00ff057b82 */ /* 0x000ef00000000800 */
[----:B------:R-:W4:Y:S01]  /*00d0*/  LDC.64 R12, c[0x0][0x3c0] ;  /* 0x0000f000ff0c7b82 */ /* 0x000f220000000a00 */
[----:B0-----:R-:W-:-:S06]  /*00e0*/  IMAD.WIDE R2, R8, 0x4, R2 ;  /* 0x0000000408027825 */ /* 0x001fcc00078e0202 */
[----:B-1----:R-:W4:Y:S01]  /*00f0*/  LDG.E.CONSTANT R3, desc[UR12][R2.64] ;  /* 0x0000000c02037981 */ /* 0x002f22000c1e9900 */
[----:B---3--:R-:W-:-:S04]  /*0100*/  IMAD.WIDE R4, R5, UR5, R8 ;  /* 0x0000000505047c25 */ /* 0x008fc8000f8e0208 */
[C---:B------:R-:W-:Y:S01]  /*0110*/  IMAD.SHL.U32 R7, R4.reuse, 0x4, RZ ;  /* 0x0000000404077824 */ /* 0x040fe200078e00ff */
[----:B------:R-:W-:-:S04]  /*0120*/  SHF.L.U64.HI R6, R4, 0x2, R5 ;  /* 0x0000000204067819 */ /* 0x000fc80000010205 */
[----:B--2---:R-:W-:-:S04]  /*0130*/  IADD3 R10, P0, PT, R7, UR6, RZ ;  /* 0x00000006070a7c10 */ /* 0x004fc8000ff1e0ff */
[----:B------:R-:W-:-:S05]  /*0140*/  IADD3.X R11, PT, PT, R6, UR7, RZ, P0, !PT ;  /* 0x00000007060b7c10 */ /* 0x000fca00087fe4ff */
[----:B------:R-:W2:Y:S01]  /*0150*/  LDG.E.CONSTANT R0, desc[UR12][R10.64] ;  /* 0x0000000c0a007981 */ /* 0x000ea2000c1e9900 */
[----:B----4-:R-:W-:-:S06]  /*0160*/  IMAD.WIDE R8, R8, 0x4, R12 ;  /* 0x0000000408087825 */ /* 0x010fcc00078e020c */
[----:B------:R0:W5:Y:S01]  /*0170*/  LDG.E.CONSTANT R8, desc[UR12][R8.64] ;  /* 0x0000000c08087981 */ /* 0x000162000c1e9900 */
[----:B------:R-:W-:Y:S01]  /*0180*/  BSSY.RECONVERGENT B0, `(.L_x_1) ;  /* 0x000000b000007945 */ /* 0x000fe20003800200 */
[----:B------:R-:W1:Y:S02]  /*0190*/  MUFU.RCP R12, R3 ;  /* 0x00000003000c7308 */ /* 0x000e640000001000 */
[----:B-1----:R-:W-:-:S06]  /*01a0*/  FFMA R13, -R3, R12, 1 ;  /* 0x3f800000030d7423 */ /* 0x002fcc000000010c */
[----:B--2---:R-:W1:Y:S01]  /*01b0*/  FCHK P0, R0, R3 ;  /* 0x0000000300007302 */ /* 0x004e620000000000 */
[----:B------:R-:W-:-:S04]  /*01c0*/  FFMA R13, R12, R13, R12 ;  /* 0x0000000d0c0d7223 */ /* 0x000fc8000000000c */
[----:B------:R-:W-:-:S04]  /*01d0*/  FFMA R2, R0, R13, RZ ;  /* 0x0000000d00027223 */ /* 0x000fc800000000ff */
[----:B------:R-:W-:-:S04]  /*01e0*/  FFMA R12, -R3, R2, R0 ;  /* 0x00000002030c7223 */ /* 0x000fc80000000100 */
[----:B------:R-:W-:Y:S01]  /*01f0*/  FFMA R2, R13, R12, R2 ;  /* 0x0000000c0d027223 */ /* 0x000fe20000000002 */
[----:B01----:R-:W-:Y:S06]  /*0200*/  @!P0 BRA `(.L_x_2) ;  /* 0x0000000000088947 */ /* 0x003fec0003800000 */
[----:B------:R-:W-:-:S07]  /*0210*/  MOV R10, 0x230 ;  /* 0x00000230000a7802 */ /* 0x000fce0000000f00 */
[----:B-----5:R-:W-:Y:S05]  /*0220*/  CALL.REL.NOINC `($__internal_0_$__cuda_sm3x_div_rn_noftz_f32_slowpath) ;  /* 0x0000000000e07944 */ /* 0x020fea0003c00000 */
.L_x_2:
[----:B------:R-:W-:Y:S05]  /*0230*/  BSYNC.RECONVERGENT B0 ;  /* 0x0000000000007941 */ /* 0x000fea0003800200 */
.L_x_1:
[----:B------:R-:W0:Y:S01]  /*0240*/  LDCU UR9, c[0x0][0x3b4] ;  /* 0x00007680ff0977ac */ /* 0x000e220008000800 */
[----:B------:R-:W1:Y:S01]  /*0250*/  LDCU UR6, c[0x0][0x3b0] ;  /* 0x00007600ff0677ac */ /* 0x000e620008000800 */
[----:B------:R-:W2:Y:S01]  /*0260*/  LDCU.64 UR10, c[0x0][0x3a0] ;  /* 0x00007400ff0a77ac */ /* 0x000ea20008000a00 */
[----:B0-----:R-:W-:Y:S02]  /*0270*/  USHF.R.S32.HI UR4, URZ, 0x1f, UR9 ;  /* 0x0000001fff047899 */ /* 0x001fe40008011409 */
[----:B-1----:R-:W-:Y:S02]  /*0280*/  USHF.R.S32.HI UR7, URZ, 0x1f, UR6 ;  /* 0x0000001fff077899 */ /* 0x002fe40008011406 */
[----:B------:R-:W-:Y:S02]  /*0290*/  UIMAD UR8, UR4, UR6, URZ ;  /* 0x00000006040872a4 */ /* 0x000fe4000f8e02ff */
[----:B------:R-:W-:Y:S02]  /*02a0*/  UIMAD.WIDE.U32 UR4, UR6, UR9, UR6 ;  /* 0x00000009060472a5 */ /* 0x000fe4000f8e0006 */
[----:B------:R-:W-:-:S04]  /*02b0*/  UIMAD UR6, UR7, UR9, UR8 ;  /* 0x00000009070672a4 */ /* 0x000fc8000f8e0208 */
[----:B------:R-:W-:Y:S02]  /*02c0*/  UIADD3 UR6, UPT, UPT, UR5, UR6, URZ ;  /* 0x0000000605067290 */ /* 0x000fe4000fffe0ff */
[----:B--2---:R-:W-:-:S04]  /*02d0*/  ULEA UR5, UP0, UR4, UR10, 0x2 ;  /* 0x0000000a04057291 */ /* 0x004fc8000f8010ff */
[----:B------:R-:W-:Y:S02]  /*02e0*/  ULEA.HI.X UR4, UR4, UR11, UR6, 0x2, UP0 ;  /* 0x0000000b04047291 */ /* 0x000fe400080f1406 */
[----:B------:R-:W-:-:S03]  /*02f0*/  IMAD.U32 R10, RZ, RZ, UR5 ;  /* 0x00000005ff0a7e24 */ /* 0x000fc6000f8e00ff */
[----:B------:R-:W0:Y:S01]  /*0300*/  LDCU.64 UR6, c[0x0][0x398] ;  /* 0x00007300ff0677ac */ /* 0x000e220008000a00 */
[----:B------:R-:W-:-:S05]  /*0310*/  IMAD.U32 R11, RZ, RZ, UR4 ;  /* 0x00000004ff0b7e24 */ /* 0x000fca000f8e00ff */
[----:B------:R1:W2:Y:S01]  /*0320*/  LDG.E.CONSTANT R9, desc[UR12][R10.64] ;  /* 0x0000000c0a097981 */ /* 0x0002a2000c1e9900 */
[----:B------:R-:W3:Y:S01]  /*0330*/  FRND R13, R2 ;  /* 0x00000002000d7307 */ /* 0x000ee20000201000 */
[----:B------:R-:W4:Y:S01]  /*0340*/  LDCU UR4, c[0x0][0x3c8] ;  /* 0x00007900ff0477ac */ /* 0x000f220008000800 */
[----:B------:R-:W-:Y:S01]  /*0350*/  BSSY.RECONVERGENT B0, `(.L_x_3) ;  /* 0x0000020000007945 */ /* 0x000fe20003800200 */
[----:B0-----:R-:W-:Y:S01]  /*0360*/  ISETP.NE.U32.AND P0, PT, RZ, UR6, PT ;  /* 0x00000006ff007c0c */ /* 0x001fe2000bf05070 */
[----:B---3-5:R-:W-:-:S03]  /*0370*/  FADD R13, R8, R13 ;  /* 0x0000000d080d7221 */ /* 0x028fc60000000000 */
[----:B------:R-:W-:Y:S02]  /*0380*/  ISETP.NE.AND.EX P0, PT, RZ, UR7, PT, P0 ;  /* 0x00000007ff007c0c */ /* 0x000fe4000bf05300 */
[----:B------:R-:W-:Y:S02]  /*0390*/  F2FP.F16.F32.PACK_AB R8, RZ, R8 ;  /* 0x00000008ff08723e */ /* 0x000fe400000000ff */
[----:B----4-:R-:W-:Y:S01]  /*03a0*/  FMNMX R13, R13, UR4, PT ;  /* 0x000000040d0d7c09 */ /* 0x010fe2000b800000 */
[----:B------:R-:W1:Y:S03]  /*03b0*/  LDCU.64 UR4, c[0x0][0x388] ;  /* 0x00007100ff0477ac */ /* 0x000e660008000a00 */
[----:B------:R-:W-:-:S04]  /*03c0*/  FMNMX R14, RZ, R13, !PT ;  /* 0x0000000dff0e7209 */ /* 0x000fc80007800000 */
[----:B------:R-:W-:Y:S01]  /*03d0*/  F2FP.F16.F32.PACK_AB R3, R14, R3 ;  /* 0x000000030e03723e */ /* 0x000fe200000000ff */
[----:B------:R-:W0:Y:S01]  /*03e0*/  @P0 F2I.U32.TRUNC.NTZ R13, R14 ;  /* 0x0000000e000d0305 */ /* 0x000e22000020f000 */
[----:B------:R-:W-:-:S03]  /*03f0*/  @P0 LEA R2, P1, R4, UR6, 0x1 ;  /* 0x0000000604020c11 */ /* 0x000fc6000f8208ff */
[----:B------:R-:W-:-:S04]  /*0400*/  HADD2 R8, R3.H1_H1, -R8.H0_H0 ;  /* 0xa000000803087230 */ /* 0x000fc80000000c00 */
[----:B------:R-:W-:Y:S01]  /*0410*/  HMUL2 R8, R8.H0_H0, R3.H0_H0 ;  /* 0x2000000308087232 */ /* 0x000fe20000000800 */
[----:B------:R-:W-:Y:S02]  /*0420*/  @P0 LEA.HI.X R3, R4, UR7, R5, 0x1, P1 ;  /* 0x0000000704030c11 */ /* 0x000fe400088f0c05 */
[----:B-1----:R-:W-:Y:S02]  /*0430*/  IADD3 R10, P2, PT, R7, UR4, RZ ;  /* 0x00000004070a7c10 */ /* 0x002fe4000ff5e0ff */
[----:B------:R-:W-:Y:S02]  /*0440*/  HADD2.F32 R5, -RZ, R8.H0_H0 ;  /* 0x20000008ff057230 */ /* 0x000fe40000004100 */
[----:B------:R-:W-:Y:S01]  /*0450*/  IADD3.X R11, PT, PT, R6, UR5, RZ, P2, !PT ;  /* 0x00000005060b7c10 */ /* 0x000fe200097fe4ff */
[----:B0-----:R0:W-:Y:S02]  /*0460*/  @P0 STG.E.U16 desc[UR12][R2.64], R13 ;  /* 0x0000000d02000986 */ /* 0x0011e4000c10150c */
[----:B------:R-:W-:-:S02]  /*0470*/  FADD R0, R0, -R5 ;  /* 0x8000000500007221 */ /* 0x000fc40000000000 */
[----:B------:R0:W-:Y:S01]  /*0480*/  STG.E desc[UR12][R10.64], R5 ;  /* 0x000000050a007986 */ /* 0x0001e2000c10190c */
[----:B--2---:R-:W1:Y:S08]  /*0490*/  MUFU.RCP R12, R9 ;  /* 0x00000009000c7308 */ /* 0x004e700000001000 */
[----:B------:R-:W2:Y:S01]  /*04a0*/  FCHK P0, R0, R9 ;  /* 0x0000000900007302 */ /* 0x000ea20000000000 */
[----:B-1----:R-:W-:-:S04]  /*04b0*/  FFMA R15, -R9, R12, 1 ;  /* 0x3f800000090f7423 */ /* 0x002fc8000000010c */
[----:B------:R-:W-:-:S04]  /*04c0*/  FFMA R15, R12, R15, R12 ;  /* 0x0000000f0c0f7223 */ /* 0x000fc8000000000c */
[----:B------:R-:W-:-:S04]  /*04d0*/  FFMA R4, R0, R15, RZ ;  /* 0x0000000f00047223 */ /* 0x000fc800000000ff */
[----:B------:R-:W-:-:S04]  /*04e0*/  FFMA R8, -R9, R4, R0 ;  /* 0x0000000409087223 */ /* 0x000fc80000000100 */
[----:B------:R-:W-:Y:S01]  /*04f0*/  FFMA R15, R15, R8, R4 ;  /* 0x000000080f0f7223 */ /* 0x000fe20000000004 */
[----:B0-2---:R-:W-:Y:S06]  /*0500*/  @!P0 BRA `(.L_x_4) ;  /* 0x0000000000108947 */ /* 0x005fec0003800000 */
[----:B------:R-:W-:Y:S01]  /*0510*/  IMAD.MOV.U32 R3, RZ, RZ, R9 ;  /* 0x000000ffff037224 */ /* 0x000fe200078e0009 */
[----:B------:R-:W-:-:S07]  /*0520*/  MOV R10, 0x540 ;  /* 0x00000540000a7802 */ /* 0x000fce0000000f00 */
[----:B------:R-:W-:Y:S05]  /*0530*/  CALL.REL.NOINC `($__internal_0_$__cuda_sm3x_div_rn_noftz_f32_slowpath) ;  /* 0x00000000001c7944 */ /* 0x000fea0003c00000 */
[----:B------:R-:W-:-:S07]  /*0540*/  IMAD.MOV.U32 R15, RZ, RZ, R2 ;  /* 0x000000ffff0f7224 */ /* 0x000fce00078e0002 */
.L_x_4:
[----:B------:R-:W-:Y:S05]  /*0550*/  BSYNC.RECONVERGENT B0 ;  /* 0x0000000000007941 */ /* 0x000fea0003800200 */
.L_x_3:
[----:B------:R-:W0:Y:S02]  /*0560*/  LDCU.64 UR4, c[0x0][0x3a8] ;  /* 0x00007500ff0477ac */ /* 0x000e240008000a00 */
[----:B0-----:R-:W-:-:S04]  /*0570*/  IADD3 R2, P0, PT, R7, UR4, RZ ;  /* 0x0000000407027c10 */ /* 0x001fc8000ff1e0ff */
[----:B------:R-:W-:-:S05]  /*0580*/  IADD3.X R3, PT, PT, R6, UR5, RZ, P0, !PT ;  /* 0x0000000506037c10 */ /* 0x000fca00087fe4ff */
[----:B------:R-:W-:Y:S01]  /*0590*/  STG.E desc[UR12][R2.64], R15 ;  /* 0x0000000f02007986 */ /* 0x000fe2000c10190c */
[----:B------:R-:W-:Y:S05]  /*05a0*/  EXIT ;  /* 0x000000000000794d */ /* 0x000fea0003800000 */
        .weak           $__internal_0_$__cuda_sm3x_div_rn_noftz_f32_slowpath
        .type           $__internal_0_$__cuda_sm3x_div_rn_noftz_f32_slowpath,@function
        .size           $__internal_0_$__cuda_sm3x_div_rn_noftz_f32_slowpath,(.L_x_17 - $__internal_0_$__cuda_sm3x_div_rn_noftz_f32_slowpath)
$__internal_0_$__cuda_sm3x_div_rn_noftz_f32_slowpath:
[--C-:B------:R-:W-:Y:S01]  /*05b0*/  SHF.R.U32.HI R11, RZ, 0x17, R3.reuse ;  /* 0x00000017ff0b7819 */ /* 0x100fe20000011603 */
[----:B------:R-:W-:Y:S01]  /*05c0*/  BSSY.RECONVERGENT B1, `(.L_x_5) ;  /* 0x0000064000017945 */ /* 0x000fe20003800200 */
[--C-:B------:R-:W-:Y:S01]  /*05d0*/  SHF.R.U32.HI R2, RZ, 0x17, R0.reuse ;  /* 0x00000017ff027819 */ /* 0x100fe20000011600 */
[----:B------:R-:W-:Y:S01]  /*05e0*/  IMAD.MOV.U32 R13, RZ, RZ, R3 ;  /* 0x000000ffff0d7224 */ /* 0x000fe200078e0003 */
[----:B------:R-:W-:Y:S02]  /*05f0*/  LOP3.LUT R11, R11, 0xff, RZ, 0xc0, !PT ;  /* 0x000000ff0b0b7812 */ /* 0x000fe400078ec0ff */
[----:B------:R-:W-:Y:S01]  /*0600*/  LOP3.LUT R16, R2, 0xff, RZ, 0xc0, !PT ;  /* 0x000000ff02107812 */ /* 0x000fe200078ec0ff */
[----:B------:R-:W-:Y:S02]  /*0610*/  IMAD.MOV.U32 R2, RZ, RZ, R0 ;  /* 0x000000ffff027224 */ /* 0x000fe400078e0000 */
[----:B------:R-:W-:Y:S02]  /*0620*/  VIADD R14, R11, 0xffffffff ;  /* 0xffffffff0b0e7836 */ /* 0x000fe40000000000 */
[----:B------:R-:W-:-:S03]  /*0630*/  VIADD R12, R16, 0xffffffff ;  /* 0xffffffff100c7836 */ /* 0x000fc60000000000 */
[----:B------:R-:W-:-:S04]  /*0640*/  ISETP.GT.U32.AND P0, PT, R14, 0xfd, PT ;  /* 0x000000fd0e00780c */ /* 0x000fc80003f04070 */
[----:B------:R-:W-:-:S13]  /*0650*/  ISETP.GT.U32.OR P0, PT, R12, 0xfd, P0 ;  /* 0x000000fd0c00780c */ /* 0x000fda0000704470 */
[----:B------:R-:W-:Y:S01]  /*0660*/  @!P0 IMAD.MOV.U32 R9, RZ, RZ, RZ ;  /* 0x000000ffff098224 */ /* 0x000fe200078e00ff */
[----:B------:R-:W-:Y:S06]  /*0670*/  @!P0 BRA `(.L_x_6) ;  /* 0x00000000005c8947 */ /* 0x000fec0003800000 */
[----:B------:R-:W-:Y:S02]  /*0680*/  FSETP.GTU.FTZ.AND P0, PT, |R0|, +INF , PT ;  /* 0x7f8000000000780b */ /* 0x000fe40003f1c200 */
[----:B------:R-:W-:-:S04]  /*0690*/  FSETP.GTU.FTZ.AND P1, PT, |R3|, +INF , PT ;  /* 0x7f8000000300780b */ /* 0x000fc80003f3c200 */
[----:B------:R-:W-:-:S13]  /*06a0*/  PLOP3.LUT P0, PT, P0, P1, PT, 0xf8, 0x8f ;  /* 0x00000000008f781c */ /* 0x000fda0000703f70 */
[----:B------:R-:W-:Y:S05]  /*06b0*/  @P0 BRA `(.L_x_7) ;  /* 0x00000004004c0947 */ /* 0x000fea0003800000 */
[----:B------:R-:W-:-:S13]  /*06c0*/  LOP3.LUT P0, RZ, R13, 0x7fffffff, R2, 0xc8, !PT ;  /* 0x7fffffff0dff7812 */ /* 0x000fda000780c802 */
[----:B------:R-:W-:Y:S05]  /*06d0*/  @!P0 BRA `(.L_x_8) ;  /* 0x00000004003c8947 */ /* 0x000fea0003800000 */
[C---:B------:R-:W-:Y:S02]  /*06e0*/  FSETP.NEU.FTZ.AND P2, PT, |R0|.reuse, +INF , PT ;  /* 0x7f8000000000780b */ /* 0x040fe40003f5d200 */
[----:B------:R-:W-:Y:S02]  /*06f0*/  FSETP.NEU.FTZ.AND P1, PT, |R3|, +INF , PT ;  /* 0x7f8000000300780b */ /* 0x000fe40003f3d200 */
[----:B------:R-:W-:-:S11]  /*0700*/  FSETP.NEU.FTZ.AND P0, PT, |R0|, +INF , PT ;  /* 0x7f8000000000780b */ /* 0x000fd60003f1d200 */
[----:B------:R-:W-:Y:S05]  /*0710*/  @!P1 BRA !P2, `(.L_x_8) ;  /* 0x00000004002c9947 */ /* 0x000fea0005000000 */
[----:B------:R-:W-:-:S04]  /*0720*/  LOP3.LUT P2, RZ, R2, 0x7fffffff, RZ, 0xc0, !PT ;  /* 0x7fffffff02ff7812 */ /* 0x000fc8000784c0ff */
[----:B------:R-:W-:-:S13]  /*0730*/  PLOP3.LUT P1, PT, P1, P2, PT, 0x2f, 0xf2 ;  /* 0x0000000000f2781c */ /* 0x000fda0000f24577 */
[----:B------:R-:W-:Y:S05]  /*0740*/  @P1 BRA `(.L_x_9) ;  /* 0x0000000400181947 */ /* 0x000fea0003800000 */
[----:B------:R-:W-:-:S04]  /*0750*/  LOP3.LUT P1, RZ, R13, 0x7fffffff, RZ, 0xc0, !PT ;  /* 0x7fffffff0dff7812 */ /* 0x000fc8000782c0ff */
[----:B------:R-:W-:-:S13]  /*0760*/  PLOP3.LUT P0, PT, P0, P1, PT, 0x2f, 0xf2 ;  /* 0x0000000000f2781c */ /* 0x000fda0000702577 */
[----:B------:R-:W-:Y:S05]  /*0770*/  @P0 BRA `(.L_x_10) ;  /* 0x0000000400000947 */ /* 0x000fea0003800000 */
[----:B------:R-:W-:Y:S02]  /*0780*/  ISETP.GE.AND P0, PT, R12, RZ, PT ;  /* 0x000000ff0c00720c */ /* 0x000fe40003f06270 */
[----:B------:R-:W-:-:S11]  /*0790*/  ISETP.GE.AND P1, PT, R14, RZ, PT ;  /* 0x000000ff0e00720c */ /* 0x000fd60003f26270 */
[----:B------:R-:W-:Y:S02]  /*07a0*/  @P0 IMAD.MOV.U32 R9, RZ, RZ, RZ ;  /* 0x000000ffff090224 */ /* 0x000fe400078e00ff */
[----:B------:R-:W-:Y:S01]  /*07b0*/  @!P0 FFMA R2, R0, 1.84467440737095516160e+19, RZ ;  /* 0x5f80000000028823 */ /* 0x000fe200000000ff */
[----:B------:R-:W-:Y:S02]  /*07c0*/  @!P0 IMAD.MOV.U32 R9, RZ, RZ, -0x40 ;  /* 0xffffffc0ff098424 */ /* 0x000fe400078e00ff */
[----:B------:R-:W-:Y:S02]  /*07d0*/  @!P1 FFMA R13, R3, 1.84467440737095516160e+19, RZ ;  /* 0x5f800000030d9823 */ /* 0x000fe400000000ff */
[----:B------:R-:W-:-:S07]  /*07e0*/  @!P1 VIADD R9, R9, 0x40 ;  /* 0x0000004009099836 */ /* 0x000fce0000000000 */
.L_x_6:
[----:B------:R-:W-:Y:S01]  /*07f0*/  LEA R12, R11, 0xc0800000, 0x17 ;  /* 0xc08000000b0c7811 */ /* 0x000fe200078eb8ff */
[----:B------:R-:W-:Y:S04]  /*0800*/  BSSY.RECONVERGENT B2, `(.L_x_11) ;  /* 0x0000036000027945 */ /* 0x000fe80003800200 */
[----:B------:R-:W-:Y:S02]  /*0810*/  IMAD.IADD R13, R13, 0x1, -R12 ;  /* 0x000000010d0d7824 */ /* 0x000fe400078e0a0c */
[----:B------:R-:W-:Y:S02]  /*0820*/  VIADD R12, R16, 0xffffff81 ;  /* 0xffffff81100c7836 */ /* 0x000fe40000000000 */
[----:B------:R-:W0:Y:S01]  /*0830*/  MUFU.RCP R14, R13 ;  /* 0x0000000d000e7308 */ /* 0x000e220000001000 */
[----:B------:R-:W-:Y:S01]  /*0840*/  FADD.FTZ R15, -R13, -RZ ;  /* 0x800000ff0d0f7221 */ /* 0x000fe20000010100 */
[C---:B------:R-:W-:Y:S01]  /*0850*/  IMAD R2, R12.reuse, -0x800000, R2 ;  /* 0xff8000000c027824 */ /* 0x040fe200078e0202 */
[----:B------:R-:W-:-:S05]  /*0860*/  IADD3 R12, PT, PT, R12, 0x7f, -R11 ;  /* 0x0000007f0c0c7810 */ /* 0x000fca0007ffe80b */
[----:B------:R-:W-:Y:S02]  /*0870*/  IMAD.IADD R12, R12, 0x1, R9 ;  /* 0x000000010c0c7824 */ /* 0x000fe400078e0209 */
[----:B0-----:R-:W-:-:S04]  /*0880*/  FFMA R17, R14, R15, 1 ;  /* 0x3f8000000e117423 */ /* 0x001fc8000000000f */
[----:B------:R-:W-:-:S04]  /*0890*/  FFMA R19, R14, R17, R14 ;  /* 0x000000110e137223 */ /* 0x000fc8000000000e */
[----:B------:R-:W-:-:S04]  /*08a0*/  FFMA R14, R2, R19, RZ ;  /* 0x00000013020e7223 */ /* 0x000fc800000000ff */
[----:B------:R-:W-:-:S04]  /*08b0*/  FFMA R17, R15, R14, R2 ;  /* 0x0000000e0f117223 */ /* 0x000fc80000000002 */
[----:B------:R-:W-:-:S04]  /*08c0*/  FFMA R14, R19, R17, R14 ;  /* 0x00000011130e7223 */ /* 0x000fc8000000000e */
[----:B------:R-:W-:-:S04]  /*08d0*/  FFMA R15, R15, R14, R2 ;  /* 0x0000000e0f0f7223 */ /* 0x000fc80000000002 */
[----:B------:R-:W-:-:S05]  /*08e0*/  FFMA R2, R19, R15, R14 ;  /* 0x0000000f13027223 */ /* 0x000fca000000000e */
[----:B------:R-:W-:-:S04]  /*08f0*/  SHF.R.U32.HI R11, RZ, 0x17, R2 ;  /* 0x00000017ff0b7819 */ /* 0x000fc80000011602 */
[----:B------:R-:W-:-:S05]  /*0900*/  LOP3.LUT R11, R11, 0xff, RZ, 0xc0, !PT ;  /* 0x000000ff0b0b7812 */ /* 0x000fca00078ec0ff */
[----:B------:R-:W-:-:S04]  /*0910*/  IMAD.IADD R13, R11, 0x1, R12 ;  /* 0x000000010b0d7824 */ /* 0x000fc800078e020c */
[----:B------:R-:W-:-:S05]  /*0920*/  VIADD R9, R13, 0xffffffff ;  /* 0xffffffff0d097836 */ /* 0x000fca0000000000 */
[----:B------:R-:W-:-:S13]  /*0930*/  ISETP.GE.U32.AND P0, PT, R9, 0xfe, PT ;  /* 0x000000fe0900780c */ /* 0x000fda0003f06070 */
[----:B------:R-:W-:Y:S05]  /*0940*/  @!P0 BRA `(.L_x_12) ;  /* 0x0000000000808947 */ /* 0x000fea0003800000 */
[----:B------:R-:W-:-:S13]  /*0950*/  ISETP.GT.AND P0, PT, R13, 0xfe, PT ;  /* 0x000000fe0d00780c */ /* 0x000fda0003f04270 */
[----:B------:R-:W-:Y:S05]  /*0960*/  @P0 BRA `(.L_x_13) ;  /* 0x00000000006c0947 */ /* 0x000fea0003800000 */
[----:B------:R-:W-:-:S13]  /*0970*/  ISETP.GE.AND P0, PT, R13, 0x1, PT ;  /* 0x000000010d00780c */ /* 0x000fda0003f06270 */
[----:B------:R-:W-:Y:S05]  /*0980*/  @P0 BRA `(.L_x_14) ;  /* 0x0000000000740947 */ /* 0x000fea0003800000 */
[----:B------:R-:W-:Y:S02]  /*0990*/  ISETP.GE.AND P0, PT, R13, -0x18, PT ;  /* 0xffffffe80d00780c */ /* 0x000fe40003f06270 */
[----:B------:R-:W-:-:S11]  /*09a0*/  LOP3.LUT R2, R2, 0x80000000, RZ, 0xc0, !PT ;  /* 0x8000000002027812 */ /* 0x000fd600078ec0ff */
[----:B------:R-:W-:Y:S05]  /*09b0*/  @!P0 BRA `(.L_x_14) ;  /* 0x0000000000688947 */ /* 0x000fea0003800000 */
[CCC-:B------:R-:W-:Y:S01]  /*09c0*/  FFMA.RZ R9, R19.reuse, R15.reuse, R14.reuse ;  /* 0x0000000f13097223 */ /* 0x1c0fe2000000c00e */
[-CC-:B------:R-:W-:Y:S01]  /*09d0*/  FFMA.RM R12, R19, R15.reuse, R14.reuse ;  /* 0x0000000f130c7223 */ /* 0x180fe2000000400e */
[C---:B------:R-:W-:Y:S02]  /*09e0*/  ISETP.NE.AND P2, PT, R13.reuse, RZ, PT ;  /* 0x000000ff0d00720c */ /* 0x040fe40003f45270 */
[----:B------:R-:W-:Y:S02]  /*09f0*/  ISETP.NE.AND P1, PT, R13, RZ, PT ;  /* 0x000000ff0d00720c */ /* 0x000fe40003f25270 */
[----:B------:R-:W-:Y:S01]  /*0a00*/  LOP3.LUT R11, R9, 0x7fffff, RZ, 0xc0, !PT ;  /* 0x007fffff090b7812 */ /* 0x000fe200078ec0ff */
[----:B------:R-:W-:Y:S01]  /*0a10*/  FFMA.RP R9, R19, R15, R14 ;  /* 0x0000000f13097223 */ /* 0x000fe2000000800e */
[----:B------:R-:W-:Y:S02]  /*0a20*/  VIADD R14, R13, 0x20 ;  /* 0x000000200d0e7836 */ /* 0x000fe40000000000 */
[----:B------:R-:W-:Y:S01]  /*0a30*/  LOP3.LUT R11, R11, 0x800000, RZ, 0xfc, !PT ;  /* 0x008000000b0b7812 */ /* 0x000fe200078efcff */
[----:B------:R-:W-:Y:S01]  /*0a40*/  IMAD.MOV R13, RZ, RZ, -R13 ;  /* 0x000000ffff0d7224 */ /* 0x000fe200078e0a0d */
[----:B------:R-:W-:-:S02]  /*0a50*/  FSETP.NEU.FTZ.AND P0, PT, R9, R12, PT ;  /* 0x0000000c0900720b */ /* 0x000fc40003f1d000 */
[----:B------:R-:W-:Y:S02]  /*0a60*/  SHF.L.U32 R14, R11, R14, RZ ;  /* 0x0000000e0b0e7219 */ /* 0x000fe400000006ff */
[----:B------:R-:W-:Y:S02]  /*0a70*/  SEL R12, R13, RZ, P2 ;  /* 0x000000ff0d0c7207 */ /* 0x000fe40001000000 */
[----:B------:R-:W-:Y:S02]  /*0a80*/  ISETP.NE.AND P1, PT, R14, RZ, P1 ;  /* 0x000000ff0e00720c */ /* 0x000fe40000f25270 */
[----:B------:R-:W-:Y:S02]  /*0a90*/  SHF.R.U32.HI R12, RZ, R12, R11 ;  /* 0x0000000cff0c7219 */ /* 0x000fe4000001160b */
[----:B------:R-:W-:Y:S02]  /*0aa0*/  PLOP3.LUT P0, PT, P0, P1, PT, 0xf8, 0x8f ;  /* 0x00000000008f781c */ /* 0x000fe40000703f70 */
[----:B------:R-:W-:-:S02]  /*0ab0*/  SHF.R.U32.HI R14, RZ, 0x1, R12 ;  /* 0x00000001ff0e7819 */ /* 0x000fc4000001160c */
[----:B------:R-:W-:-:S04]  /*0ac0*/  SEL R9, RZ, 0x1, !P0 ;  /* 0x00000001ff097807 */ /* 0x000fc80004000000 */
[----:B------:R-:W-:-:S04]  /*0ad0*/  LOP3.LUT R9, R9, 0x1, R14, 0xf8, !PT ;  /* 0x0000000109097812 */ /* 0x000fc800078ef80e */
[----:B------:R-:W-:-:S05]  /*0ae0*/  LOP3.LUT R9, R9, R12, RZ, 0xc0, !PT ;  /* 0x0000000c09097212 */ /* 0x000fca00078ec0ff */
[----:B------:R-:W-:-:S05]  /*0af0*/  IMAD.IADD R9, R14, 0x1, R9 ;  /* 0x000000010e097824 */ /* 0x000fca00078e0209 */
[----:B------:R-:W-:Y:S01]  /*0b00*/  LOP3.LUT R2, R9, R2, RZ, 0xfc, !PT ;  /* 0x0000000209027212 */ /* 0x000fe200078efcff */
[----:B------:R-:W-:Y:S06]  /*0b10*/  BRA `(.L_x_14) ;  /* 0x0000000000107947 */ /* 0x000fec0003800000 */
.L_x_13:
[----:B------:R-:W-:-:S04]  /*0b20*/  LOP3.LUT R2, R2, 0x80000000, RZ, 0xc0, !PT ;  /* 0x8000000002027812 */ /* 0x000fc800078ec0ff */
[----:B------:R-:W-:Y:S01]  /*0b30*/  LOP3.LUT R2, R2, 0x7f800000, RZ, 0xfc, !PT ;  /* 0x7f80000002027812 */ /* 0x000fe200078efcff */
[----:B------:R-:W-:Y:S06]  /*0b40*/  BRA `(.L_x_14) ;  /* 0x0000000000047947 */ /* 0x000fec0003800000 */
.L_x_12:
[----:B------:R-:W-:-:S07]  /*0b50*/  IMAD R2, R12, 0x800000, R2 ;  /* 0x008000000c027824 */ /* 0x000fce00078e0202 */
.L_x_14:
[----:B------:R-:W-:Y:S05]  /*0b60*/  BSYNC.RECONVERGENT B2 ;  /* 0x0000000000027941 */ /* 0x000fea0003800200 */
.L_x_11:
[----:B------:R-:W-:Y:S05]  /*0b70*/  BRA `(.L_x_15) ;  /* 0x0000000000207947 */ /* 0x000fea0003800000 */
.L_x_10:
[----:B------:R-:W-:-:S04]  /*0b80*/  LOP3.LUT R2, R13, 0x80000000, R2, 0x48, !PT ;  /* 0x800000000d027812 */ /* 0x000fc800078e4802 */
[----:B------:R-:W-:Y:S01]  /*0b90*/  LOP3.LUT R2, R2, 0x7f800000, RZ, 0xfc, !PT ;  /* 0x7f80000002027812 */ /* 0x000fe200078efcff */
[----:B------:R-:W-:Y:S06]  /*0ba0*/  BRA `(.L_x_15) ;  /* 0x0000000000147947 */ /* 0x000fec0003800000 */
.L_x_9:
[----:B------:R-:W-:Y:S01]  /*0bb0*/  LOP3.LUT R2, R13, 0x80000000, R2, 0x48, !PT ;  /* 0x800000000d027812 */ /* 0x000fe200078e4802 */
[----:B------:R-:W-:Y:S06]  /*0bc0*/  BRA `(.L_x_15) ;  /* 0x00000000000c7947 */ /* 0x000fec0003800000 */
.L_x_8:
[----:B------:R-:W0:Y:S01]  /*0bd0*/  MUFU.RSQ R2, -QNAN ;  /* 0xffc0000000027908 */ /* 0x000e220000001400 */
[----:B------:R-:W-:Y:S05]  /*0be0*/  BRA `(.L_x_15) ;  /* 0x0000000000047947 */ /* 0x000fea0003800000 */
.L_x_7:
[----:B------:R-:W-:-:S07]  /*0bf0*/  FADD.FTZ R2, R0, R3 ;  /* 0x0000000300027221 */ /* 0x000fce0000010000 */
.L_x_15:
[----:B------:R-:W-:Y:S05]  /*0c00*/  BSYNC.RECONVERGENT B1 ;  /* 0x0000000000017941 */ /* 0x000fea0003800200 */
.L_x_5:
[----:B------:R-:W-:-:S04]  /*0c10*/  IMAD.MOV.U32 R11, RZ, RZ, 0x0 ;  /* 0x00000000ff0b7424 */ /* 0x000fc800078e00ff */
[----:B0-----:R-:W-:Y:S05]  /*0c20*/  RET.REL.NODEC R10 `(_Z28fused_quantize_adjust_kernelPKfPfS0_PtS0_S1_iiiS0_f) ;  /* 0xfffffff00af47950 */ /* 0x001fea0003c3ffff */
.L_x_16:
        /* <DEDUP_REMOVED lines=13> */
.L_x_17:


//--------------------- .nv.global.init           --------------------------
	.section	.nv.global.init,"aw",@progbits
	.align	4
.nv.global.init:
	.type		mrg32k3aM1SubSeq,@object
	.size		mrg32k3aM1SubSeq,(mrg32k3aM2SubSeq - mrg32k3aM1SubSeq)
mrg32k3aM1SubSeq:
        /*0000*/ 	.byte	0x0b, 0xcc, 0xee, 0x04, 0x73, 0x29, 0x8b, 0x6f, 0xf6, 0x53, 0x03, 0xf6, 0x23, 0xf6, 0xea, 0xda
        /* <DEDUP_REMOVED lines=125> */
	.type		mrg32k3aM2SubSeq,@object
	.size		mrg32k3aM2SubSeq,(mrg32k3aM1 - mrg32k3aM2SubSeq)
mrg32k3aM2SubSeq:
        /* <DEDUP_REMOVED lines=126> */
	.type		mrg32k3aM1,@object
	.size		mrg32k3aM1,(mrg32k3aM1Seq - mrg32k3aM1)
mrg32k3aM1:
        /* <DEDUP_REMOVED lines=144> */
	.type		mrg32k3aM1Seq,@object
	.size		mrg32k3aM1Seq,(mrg32k3aM2 - mrg32k3aM1Seq)
mrg32k3aM1Seq:
        /* <DEDUP_REMOVED lines=144> */
	.type		mrg32k3aM2,@object
	.size		mrg32k3aM2,(mrg32k3aM2Seq - mrg32k3aM2)
mrg32k3aM2:
        /* <DEDUP_REMOVED lines=144> */
	.type		mrg32k3aM2Seq,@object
	.size		mrg32k3aM2Seq,(precalc_xorwow_matrix - mrg32k3aM2Seq)
mrg32k3aM2Seq:
        /* <DEDUP_REMOVED lines=144> */
	.type		precalc_xorwow_matrix,@object
	.size		precalc_xorwow_matrix,(precalc_xorwow_offset_matrix - precalc_xorwow_matrix)
precalc_xorwow_matrix:
        /* <DEDUP_REMOVED lines=6400> */
	.type		precalc_xorwow_offset_matrix,@object
	.size		precalc_xorwow_offset_matrix,(.L_1 - precalc_xorwow_offset_matrix)
precalc_xorwow_offset_matrix:
        /* <DEDUP_REMOVED lines=6400> */
.L_1:


//--------------------- .nv.shared.reserved.0     --------------------------
	.section	.nv.shared.reserved.0,"aw",@nobits
	.weak		__nv_reservedSMEM_offset_0_alias
	.size		__nv_reservedSMEM_offset_0_alias, 0, 64
	.other		__nv_reservedSMEM_offset_0_alias,@"STO_CUDA_RESERVED_SHARED STV_DEFAULT"
__nv_reservedSMEM_offset_0_alias:
	.zero		0
	.zero		64


//--------------------- .nv.constant0._Z17vv_mul_sub_kernelPKfS0_Pfii --------------------------
	.section	.nv.constant0._Z17vv_mul_sub_kernelPKfS0_Pfii,"a",@progbits
	.sectionflags	@""
	.align	4
.nv.constant0._Z17vv_mul_sub_kernelPKfS0_Pfii:
	.zero		928


//--------------------- .nv.constant0._Z28fused_quantize_adjust_kernelPKfPfS0_PtS0_S1_iiiS0_f --------------------------
	.section	.nv.constant0._Z28fused_quantize_adjust_kernelPKfPfS0_PtS0_S1_iiiS0_f,"a",@progbits
	.sectionflags	@""
	.align	4
.nv.constant0._Z28fused_quantize_adjust_kernelPKfPfS0_PtS0_S1_iiiS0_f:
	.zero		972


//--------------------- SYMBOLS --------------------------

	.type		.nv.reservedSmem.offset0,@object
	.size		.nv.reservedSmem.offset0,0x4
